	.headerflags	@"EF_CUDA_TEXMODE_UNIFIED EF_CUDA_64BIT_ADDRESS EF_CUDA_ACCELERATORS EF_CUDA_SM90 EF_CUDA_VIRTUAL_SM(EF_CUDA_SM90)"
	.elftype	@"ET_EXEC"


//--------------------- .nv.info                  --------------------------
	.section	.nv.info,"",@"SHT_CUDA_INFO"
	.align	4


	//----- nvinfo : EIATTR_REGCOUNT
	.align		4
        /*0000*/ 	.byte	0x04, 0x2f
        /*0002*/ 	.short	(.L_1 - .L_0)
	.align		4
.L_0:
        /*0004*/ 	.word	index@(triton_poi_fused_convolution_leaky_relu_6)
        /*0008*/ 	.word	0x0000000e


	//----- nvinfo : EIATTR_MIN_STACK_SIZE
	.align		4
.L_1:
        /*000c*/ 	.byte	0x04, 0x12
        /*000e*/ 	.short	(.L_3 - .L_2)
	.align		4
.L_2:
        /*0010*/ 	.word	index@(triton_poi_fused_convolution_leaky_relu_6)
        /*0014*/ 	.word	0x00000000


	//----- nvinfo : EIATTR_FRAME_SIZE
	.align		4
.L_3:
        /*0018*/ 	.byte	0x04, 0x11
        /*001a*/ 	.short	(.L_5 - .L_4)
	.align		4
.L_4:
        /*001c*/ 	.word	index@(triton_poi_fused_convolution_leaky_relu_6)
        /*0020*/ 	.word	0x00000000


	//----- nvinfo : EIATTR_MIN_STACK_SIZE
	.align		4
.L_5:
        /*0024*/ 	.byte	0x04, 0x12
        /*0026*/ 	.short	(.L_7 - .L_6)
	.align		4
.L_6:
        /*0028*/ 	.word	index@(triton_poi_fused_convolution_leaky_relu_6)
        /*002c*/ 	.word	0x00000000
.L_7:


//--------------------- .nv.info.triton_poi_fused_convolution_leaky_relu_6 --------------------------
	.section	.nv.info.triton_poi_fused_convolution_leaky_relu_6,"",@"SHT_CUDA_INFO"
	.sectionflags	@""
	.align	4


	//----- nvinfo : EIATTR_CUDA_API_VERSION
	.align		4
        /*0000*/ 	.byte	0x04, 0x37
        /*0002*/ 	.short	(.L_9 - .L_8)
.L_8:
        /*0004*/ 	.word	0x0000007c


	//----- nvinfo : EIATTR_KPARAM_INFO
	.align		4
.L_9:
        /*0008*/ 	.byte	0x04, 0x17
        /*000a*/ 	.short	(.L_11 - .L_10)
.L_10:
        /*000c*/ 	.word	0x00000000
        /*0010*/ 	.short	0x0003
        /*0012*/ 	.short	0x0018
        /*0014*/ 	.byte	0x00, 0xf0, 0x11, 0x00


	//----- nvinfo : EIATTR_KPARAM_INFO
	.align		4
.L_11:
        /*0018*/ 	.byte	0x04, 0x17
        /*001a*/ 	.short	(.L_13 - .L_12)
.L_12:
        /*001c*/ 	.word	0x00000000
        /*0020*/ 	.short	0x0002
        /*0022*/ 	.short	0x0010
        /*0024*/ 	.byte	0x00, 0xf4, 0x21, 0x00


	//----- nvinfo : EIATTR_KPARAM_INFO
	.align		4
.L_13:
        /*0028*/ 	.byte	0x04, 0x17
        /*002a*/ 	.short	(.L_15 - .L_14)
.L_14:
        /*002c*/ 	.word	0x00000000
        /*0030*/ 	.short	0x0001
        /*0032*/ 	.short	0x0008
        /*0034*/ 	.byte	0x00, 0xf4, 0x21, 0x00


	//----- nvinfo : EIATTR_KPARAM_INFO
	.align		4
.L_15:
        /*0038*/ 	.byte	0x04, 0x17
        /*003a*/ 	.short	(.L_17 - .L_16)
.L_16:
        /*003c*/ 	.word	0x00000000
        /*0040*/ 	.short	0x0000
        /*0042*/ 	.short	0x0000
        /*0044*/ 	.byte	0x00, 0xf4, 0x21, 0x00


	//----- nvinfo : EIATTR_SPARSE_MMA_MASK
	.align		4
.L_17:
        /*0048*/ 	.byte	0x03, 0x50
        /*004a*/ 	.short	0x0000


	//----- nvinfo : EIATTR_MAXREG_COUNT
	.align		4
        /*004c*/ 	.byte	0x03, 0x1b
        /*004e*/ 	.short	0x00ff


	//----- nvinfo : EIATTR_EXIT_INSTR_OFFSETS
	.align		4
        /*0050*/ 	.byte	0x04, 0x1c
        /*0052*/ 	.short	(.L_19 - .L_18)


	//   ....[0]....
.L_18:
        /*0054*/ 	.word	0x000001d0


	//----- nvinfo : EIATTR_REQNTID
	.align		4
.L_19:
        /*0058*/ 	.byte	0x04, 0x10
        /*005a*/ 	.short	(.L_21 - .L_20)
.L_20:
        /*005c*/ 	.word	0x00000080
        /*0060*/ 	.word	0x00000001
        /*0064*/ 	.word	0x00000001


	//----- nvinfo : EIATTR_CBANK_PARAM_SIZE
	.align		4
.L_21:
        /*0068*/ 	.byte	0x03, 0x19
        /*006a*/ 	.short	0x001c


	//----- nvinfo : EIATTR_PARAM_CBANK
	.align		4
        /*006c*/ 	.byte	0x04, 0x0a
        /*006e*/ 	.short	(.L_23 - .L_22)
	.align		4
.L_22:
        /*0070*/ 	.word	index@(.nv.constant0.triton_poi_fused_convolution_leaky_relu_6)
        /*0074*/ 	.short	0x0210
        /*0076*/ 	.short	0x001c


	//----- nvinfo : EIATTR_SW_WAR
	.align		4
.L_23:
        /*0078*/ 	.byte	0x04, 0x36
        /*007a*/ 	.short	(.L_25 - .L_24)
.L_24:
        /*007c*/ 	.word	0x00000008
.L_25:


//--------------------- .nv.callgraph             --------------------------
	.section	.nv.callgraph,"",@"SHT_CUDA_CALLGRAPH"
	.align	4
	.sectionentsize	8
	.align		4
        /*0000*/ 	.word	0x00000000
	.align		4
        /*0004*/ 	.word	0xffffffff
	.align		4
        /*0008*/ 	.word	0x00000000
	.align		4
        /*000c*/ 	.word	0xfffffffe
	.align		4
        /*0010*/ 	.word	0x00000000
	.align		4
        /*0014*/ 	.word	0xfffffffd
	.align		4
        /*0018*/ 	.word	0x00000000
	.align		4
        /*001c*/ 	.word	0xfffffffc


//--------------------- .text.triton_poi_fused_convolution_leaky_relu_6 --------------------------
	.section	.text.triton_poi_fused_convolution_leaky_relu_6,"ax",@progbits
	.align	128
        .global         triton_poi_fused_convolution_leaky_relu_6
        .type           triton_poi_fused_convolution_leaky_relu_6,@function
        .size           triton_poi_fused_convolution_leaky_relu_6,(.L_x_1 - triton_poi_fused_convolution_leaky_relu_6)
        .other          triton_poi_fused_convolution_leaky_relu_6,@"STO_CUDA_ENTRY STV_DEFAULT"
triton_poi_fused_convolution_leaky_relu_6:
.text.triton_poi_fused_convolution_leaky_relu_6:
[----:B------:R-:W-:Y:S01]  /*0000*/  LDC R1, c[0x0][0x28] ;  /* 0x00000a00ff017b82 */ /* 0x000fe20000000800 */
[----:B------:R-:W1:Y:S07]  /*0010*/  S2R R0, SR_TID.X ;  /* 0x0000000000007919 */ /* 0x000e6e0000002100 */
[----:B------:R-:W2:Y:S01]  /*0020*/  LDC.64 R4, c[0x0][0x218] ;  /* 0x00008600ff047b82 */ /* 0x000ea20000000a00 */
[----:B------:R-:W-:Y:S01]  /*0030*/  ULDC.64 UR4, c[0x0][0x208] ;  /* 0x0000820000047ab9 */ /* 0x000fe20000000a00 */
[----:B------:R-:W-:Y:S01]  /*0040*/  ULDC.64 UR6, c[0x0][0x220] ;  /* 0x0000880000067ab9 */ /* 0x000fe20000000a00 */
[----:B------:R-:W3:Y:S01]  /*0050*/  S2R R7, SR_CTAID.X ;  /* 0x0000000000077919 */ /* 0x000ee20000002500 */
[----:B-1----:R-:W-:-:S02]  /*0060*/  LOP3.LUT R0, R0, 0x7f, RZ, 0xc0, !PT ;  /* 0x0000007f00007812 */ /* 0x002fc400078ec0ff */
[----:B---3--:R-:W-:-:S03]  /*0070*/  SHF.R.S32.HI R2, RZ, 0x18, R7 ;  /* 0x00000018ff027819 */ /* 0x008fc60000011407 */
[----:B------:R-:W-:Y:S01]  /*0080*/  IMAD R7, R7, 0x80, R0 ;  /* 0x0000008007077824 */ /* 0x000fe200078e0200 */
[----:B------:R-:W-:Y:S02]  /*0090*/  SGXT R0, R2, 0x1 ;  /* 0x000000010200781a */ /* 0x000fe40000000200 */
[----:B------:R-:W1:Y:S02]  /*00a0*/  LDC.64 R2, c[0x0][0x210] ;  /* 0x00008400ff027b82 */ /* 0x000e640000000a00 */
[----:B------:R-:W-:-:S04]  /*00b0*/  LEA.HI R0, R0, R7, RZ, 0x2 ;  /* 0x0000000700007211 */ /* 0x000fc800078f10ff */
[--C-:B------:R-:W-:Y:S02]  /*00c0*/  SHF.R.S32.HI R6, RZ, 0x2, R0.reuse ;  /* 0x00000002ff067819 */ /* 0x100fe40000011400 */
[----:B------:R-:W-:-:S04]  /*00d0*/  SHF.R.S32.HI R9, RZ, 0x1f, R0 ;  /* 0x0000001fff097819 */ /* 0x000fc80000011400 */
[----:B------:R-:W-:-:S04]  /*00e0*/  LEA.HI R9, R9, R6, RZ, 0x9 ;  /* 0x0000000609097211 */ /* 0x000fc800078f48ff */
[----:B------:R-:W-:-:S05]  /*00f0*/  LOP3.LUT R9, R9, 0xfffffe00, RZ, 0xc0, !PT ;  /* 0xfffffe0009097812 */ /* 0x000fca00078ec0ff */
[----:B------:R-:W-:Y:S02]  /*0100*/  IMAD.IADD R9, R6, 0x1, -R9 ;  /* 0x0000000106097824 */ /* 0x000fe400078e0a09 */
[----:B-1----:R-:W-:-:S04]  /*0110*/  IMAD.WIDE R2, R7, 0x4, R2 ;  /* 0x0000000407027825 */ /* 0x002fc800078e0202 */
[----:B--2---:R-:W-:Y:S01]  /*0120*/  IMAD.WIDE R4, R9, 0x4, R4 ;  /* 0x0000000409047825 */ /* 0x004fe200078e0204 */
[----:B------:R-:W2:Y:S05]  /*0130*/  LDG.E R0, desc[UR4][R2.64] ;  /* 0x0000000402007981 */ /* 0x000eaa000c1e1900 */
[----:B------:R-:W2:Y:S01]  /*0140*/  LDG.E.EL R5, desc[UR4][R4.64] ;  /* 0x0000000404057981 */ /* 0x000ea2000c2e1900 */
[----:B------:R-:W-:-:S04]  /*0150*/  IADD3 R6, P1, R7, UR6, RZ ;  /* 0x0000000607067c10 */ /* 0x000fc8000ff3e0ff */
[----:B------:R-:W-:Y:S02]  /*0160*/  LEA.HI.X.SX32 R7, R7, UR7, 0x1, P1 ;  /* 0x0000000707077c11 */ /* 0x000fe400088f0eff */
[C---:B--2---:R-:W-:Y:S01]  /*0170*/  FSETP.GT.AND P0, PT, R0.reuse, -R5, PT ;  /* 0x800000050000720b */ /* 0x044fe20003f04000 */
[----:B------:R-:W-:-:S03]  /*0180*/  FADD R9, R0, R5 ;  /* 0x0000000500097221 */ /* 0x000fc60000000000 */
[----:B------:R-:W-:-:S05]  /*0190*/  SEL R11, RZ, 0x1, !P0 ;  /* 0x00000001ff0b7807 */ /* 0x000fca0004000000 */
[----:B------:R-:W-:Y:S04]  /*01a0*/  STG.E.U8 desc[UR4][R6.64], R11 ;  /* 0x0000000b06007986 */ /* 0x000fe8000c101104 */
[----:B------:R-:W-:-:S05]  /*01b0*/  @!P0 FMUL R9, R9, 0.10000000149011611938 ;  /* 0x3dcccccd09098820 */ /* 0x000fca0000400000 */
[----:B------:R-:W-:Y:S01]  /*01c0*/  STG.E desc[UR4][R2.64], R9 ;  /* 0x0000000902007986 */ /* 0x000fe2000c101904 */
[----:B------:R-:W-:Y:S05]  /*01d0*/  EXIT ;  /* 0x000000000000794d */ /* 0x000fea0003800000 */
.L_x_0:
[----:B------:R-:W-:-:S00]  /*01e0*/  BRA `(.L_x_0) ;  /* 0xfffffffc00fc7947 */ /* 0x000fc0000383ffff */
[----:B------:R-:W-:-:S00]  /*01f0*/  NOP ;  /* 0x0000000000007918 */ /* 0x000fc00000000000 */
        /* <DEDUP_REMOVED lines=8> */
.L_x_1:


//--------------------- .nv.constant0.triton_poi_fused_convolution_leaky_relu_6 --------------------------
	.section	.nv.constant0.triton_poi_fused_convolution_leaky_relu_6,"a",@progbits
	.sectionflags	@""
	.align	4
.nv.constant0.triton_poi_fused_convolution_leaky_relu_6:
	.zero		556
